	.headerflags	@"EF_CUDA_TEXMODE_UNIFIED EF_CUDA_64BIT_ADDRESS EF_CUDA_ACCELERATORS EF_CUDA_SM90 EF_CUDA_VIRTUAL_SM(EF_CUDA_SM90)"
	.elftype	@"ET_EXEC"


//--------------------- .nv.info                  --------------------------
	.section	.nv.info,"",@"SHT_CUDA_INFO"
	.align	4


	//----- nvinfo : EIATTR_REGCOUNT
	.align		4
        /*0000*/ 	.byte	0x04, 0x2f
        /*0002*/ 	.short	(.L_1 - .L_0)
	.align		4
.L_0:
        /*0004*/ 	.word	index@(triton_poi_fused_convolution_3)
        /*0008*/ 	.word	0x0000000c


	//----- nvinfo : EIATTR_MIN_STACK_SIZE
	.align		4
.L_1:
        /*000c*/ 	.byte	0x04, 0x12
        /*000e*/ 	.short	(.L_3 - .L_2)
	.align		4
.L_2:
        /*0010*/ 	.word	index@(triton_poi_fused_convolution_3)
        /*0014*/ 	.word	0x00000000


	//----- nvinfo : EIATTR_FRAME_SIZE
	.align		4
.L_3:
        /*0018*/ 	.byte	0x04, 0x11
        /*001a*/ 	.short	(.L_5 - .L_4)
	.align		4
.L_4:
        /*001c*/ 	.word	index@(triton_poi_fused_convolution_3)
        /*0020*/ 	.word	0x00000000


	//----- nvinfo : EIATTR_MIN_STACK_SIZE
	.align		4
.L_5:
        /*0024*/ 	.byte	0x04, 0x12
        /*0026*/ 	.short	(.L_7 - .L_6)
	.align		4
.L_6:
        /*0028*/ 	.word	index@(triton_poi_fused_convolution_3)
        /*002c*/ 	.word	0x00000000
.L_7:


//--------------------- .nv.info.triton_poi_fused_convolution_3 --------------------------
	.section	.nv.info.triton_poi_fused_convolution_3,"",@"SHT_CUDA_INFO"
	.sectionflags	@""
	.align	4


	//----- nvinfo : EIATTR_CUDA_API_VERSION
	.align		4
        /*0000*/ 	.byte	0x04, 0x37
        /*0002*/ 	.short	(.L_9 - .L_8)
.L_8:
        /*0004*/ 	.word	0x0000007c


	//----- nvinfo : EIATTR_KPARAM_INFO
	.align		4
.L_9:
        /*0008*/ 	.byte	0x04, 0x17
        /*000a*/ 	.short	(.L_11 - .L_10)
.L_10:
        /*000c*/ 	.word	0x00000000
        /*0010*/ 	.short	0x0002
        /*0012*/ 	.short	0x0010
        /*0014*/ 	.byte	0x00, 0xf0, 0x11, 0x00


	//----- nvinfo : EIATTR_KPARAM_INFO
	.align		4
.L_11:
        /*0018*/ 	.byte	0x04, 0x17
        /*001a*/ 	.short	(.L_13 - .L_12)
.L_12:
        /*001c*/ 	.word	0x00000000
        /*0020*/ 	.short	0x0001
        /*0022*/ 	.short	0x0008
        /*0024*/ 	.byte	0x00, 0xf4, 0x21, 0x00


	//----- nvinfo : EIATTR_KPARAM_INFO
	.align		4
.L_13:
        /*0028*/ 	.byte	0x04, 0x17
        /*002a*/ 	.short	(.L_15 - .L_14)
.L_14:
        /*002c*/ 	.word	0x00000000
        /*0030*/ 	.short	0x0000
        /*0032*/ 	.short	0x0000
        /*0034*/ 	.byte	0x00, 0xf4, 0x21, 0x00


	//----- nvinfo : EIATTR_SPARSE_MMA_MASK
	.align		4
.L_15:
        /*0038*/ 	.byte	0x03, 0x50
        /*003a*/ 	.short	0x0000


	//----- nvinfo : EIATTR_MAXREG_COUNT
	.align		4
        /*003c*/ 	.byte	0x03, 0x1b
        /*003e*/ 	.short	0x00ff


	//----- nvinfo : EIATTR_EXIT_INSTR_OFFSETS
	.align		4
        /*0040*/ 	.byte	0x04, 0x1c
        /*0042*/ 	.short	(.L_17 - .L_16)


	//   ....[0]....
.L_16:
        /*0044*/ 	.word	0x00000150


	//   ....[1]....
        /*0048*/ 	.word	0x00000170


	//----- nvinfo : EIATTR_REQNTID
	.align		4
.L_17:
        /*004c*/ 	.byte	0x04, 0x10
        /*004e*/ 	.short	(.L_19 - .L_18)
.L_18:
        /*0050*/ 	.word	0x00000020
        /*0054*/ 	.word	0x00000001
        /*0058*/ 	.word	0x00000001


	//----- nvinfo : EIATTR_CBANK_PARAM_SIZE
	.align		4
.L_19:
        /*005c*/ 	.byte	0x03, 0x19
        /*005e*/ 	.short	0x0014


	//----- nvinfo : EIATTR_PARAM_CBANK
	.align		4
        /*0060*/ 	.byte	0x04, 0x0a
        /*0062*/ 	.short	(.L_21 - .L_20)
	.align		4
.L_20:
        /*0064*/ 	.word	index@(.nv.constant0.triton_poi_fused_convolution_3)
        /*0068*/ 	.short	0x0210
        /*006a*/ 	.short	0x0014


	//----- nvinfo : EIATTR_SW_WAR
	.align		4
.L_21:
        /*006c*/ 	.byte	0x04, 0x36
        /*006e*/ 	.short	(.L_23 - .L_22)
.L_22:
        /*0070*/ 	.word	0x00000008
.L_23:


//--------------------- .nv.callgraph             --------------------------
	.section	.nv.callgraph,"",@"SHT_CUDA_CALLGRAPH"
	.align	4
	.sectionentsize	8
	.align		4
        /*0000*/ 	.word	0x00000000
	.align		4
        /*0004*/ 	.word	0xffffffff
	.align		4
        /*0008*/ 	.word	0x00000000
	.align		4
        /*000c*/ 	.word	0xfffffffe
	.align		4
        /*0010*/ 	.word	0x00000000
	.align		4
        /*0014*/ 	.word	0xfffffffd
	.align		4
        /*0018*/ 	.word	0x00000000
	.align		4
        /*001c*/ 	.word	0xfffffffc


//--------------------- .text.triton_poi_fused_convolution_3 --------------------------
	.section	.text.triton_poi_fused_convolution_3,"ax",@progbits
	.align	128
        .global         triton_poi_fused_convolution_3
        .type           triton_poi_fused_convolution_3,@function
        .size           triton_poi_fused_convolution_3,(.L_x_1 - triton_poi_fused_convolution_3)
        .other          triton_poi_fused_convolution_3,@"STO_CUDA_ENTRY STV_DEFAULT"
triton_poi_fused_convolution_3:
.text.triton_poi_fused_convolution_3:
[----:B------:R-:W0:Y:S02]  /*0000*/  LDC R1, c[0x0][0x28] ;  /* 0x00000a00ff017b82 */ /* 0x000e240000000800 */
[----:B------:R-:W1:Y:S01]  /*0010*/  S2R R0, SR_TID.X ;  /* 0x0000000000007919 */ /* 0x000e620000002100 */
[----:B------:R-:W2:Y:S01]  /*0020*/  LDC.64 R2, c[0x0][0x210] ;  /* 0x00008400ff027b82 */ /* 0x000ea20000000a00 */
[----:B------:R-:W-:Y:S01]  /*0030*/  ULDC.64 UR4, c[0x0][0x208] ;  /* 0x0000820000047ab9 */ /* 0x000fe20000000a00 */
[----:B------:R-:W3:Y:S06]  /*0040*/  S2R R7, SR_CTAID.X ;  /* 0x0000000000077919 */ /* 0x000eec0000002500 */
[----:B------:R-:W4:Y:S01]  /*0050*/  LDC.64 R4, c[0x0][0x218] ;  /* 0x00008600ff047b82 */ /* 0x000f220000000a00 */
[----:B-1----:R-:W-:-:S02]  /*0060*/  LOP3.LUT R0, R0, 0x1f, RZ, 0xc0, !PT ;  /* 0x0000001f00007812 */ /* 0x002fc400078ec0ff */
[----:B---3--:R-:W-:-:S03]  /*0070*/  SHF.R.S32.HI R6, RZ, 0x1a, R7 ;  /* 0x0000001aff067819 */ /* 0x008fc60000011407 */
[----:B------:R-:W-:Y:S01]  /*0080*/  IMAD R7, R7, 0x20, R0 ;  /* 0x0000002007077824 */ /* 0x000fe200078e0200 */
[----:B------:R-:W-:-:S03]  /*0090*/  SGXT R0, R6, 0x1 ;  /* 0x000000010600781a */ /* 0x000fc60000000200 */
[C---:B--2---:R-:W-:Y:S01]  /*00a0*/  IMAD.WIDE R2, R7.reuse, 0x4, R2 ;  /* 0x0000000407027825 */ /* 0x044fe200078e0202 */
[----:B------:R-:W-:Y:S02]  /*00b0*/  ISETP.GE.AND P0, PT, R7, 0x20, PT ;  /* 0x000000200700780c */ /* 0x000fe40003f06270 */
[----:B------:R-:W-:-:S04]  /*00c0*/  LEA.HI R0, R0, R7, RZ, 0x3 ;  /* 0x0000000700007211 */ /* 0x000fc800078f18ff */
[----:B------:R-:W-:-:S05]  /*00d0*/  LOP3.LUT R0, R0, 0xfffffff8, RZ, 0xc0, !PT ;  /* 0xfffffff800007812 */ /* 0x000fca00078ec0ff */
[----:B------:R-:W-:Y:S01]  /*00e0*/  IMAD.IADD R9, R7, 0x1, -R0 ;  /* 0x0000000107097824 */ /* 0x000fe200078e0a00 */
[----:B------:R-:W-:Y:S01]  /*00f0*/  HFMA2.MMA R0, -RZ, RZ, 0, 0 ;  /* 0x00000000ff007435 */ /* 0x000fe200000001ff */
[----:B------:R-:W-:Y:S02]  /*0100*/  IMAD.MOV.U32 R7, RZ, RZ, RZ ;  /* 0x000000ffff077224 */ /* 0x000fe400078e00ff */
[----:B----4-:R-:W-:-:S05]  /*0110*/  IMAD.WIDE R4, R9, 0x4, R4 ;  /* 0x0000000409047825 */ /* 0x010fca00078e0204 */
[----:B------:R-:W2:Y:S04]  /*0120*/  @!P0 LDG.E.EL R7, desc[UR4][R4.64] ;  /* 0x0000000404078981 */ /* 0x000ea8000c2e1900 */
[----:B------:R-:W2:Y:S02]  /*0130*/  @!P0 LDG.E R0, desc[UR4][R2.64] ;  /* 0x0000000402008981 */ /* 0x000ea4000c1e1900 */
[----:B--2---:R-:W-:Y:S01]  /*0140*/  FADD R7, R7, R0 ;  /* 0x0000000007077221 */ /* 0x004fe20000000000 */
[----:B------:R-:W-:Y:S06]  /*0150*/  @P0 EXIT ;  /* 0x000000000000094d */ /* 0x000fec0003800000 */
[----:B------:R-:W-:Y:S01]  /*0160*/  STG.E desc[UR4][R2.64], R7 ;  /* 0x0000000702007986 */ /* 0x000fe2000c101904 */
[----:B------:R-:W-:Y:S05]  /*0170*/  EXIT ;  /* 0x000000000000794d */ /* 0x000fea0003800000 */
.L_x_0:
[----:B------:R-:W-:-:S00]  /*0180*/  BRA `(.L_x_0) ;  /* 0xfffffffc00fc7947 */ /* 0x000fc0000383ffff */
[----:B------:R-:W-:-:S00]  /*0190*/  NOP ;  /* 0x0000000000007918 */ /* 0x000fc00000000000 */
        /* <DEDUP_REMOVED lines=14> */
.L_x_1:


//--------------------- .nv.constant0.triton_poi_fused_convolution_3 --------------------------
	.section	.nv.constant0.triton_poi_fused_convolution_3,"a",@progbits
	.sectionflags	@""
	.align	4
.nv.constant0.triton_poi_fused_convolution_3:
	.zero		548
